	.headerflags	@"EF_CUDA_TEXMODE_UNIFIED EF_CUDA_64BIT_ADDRESS EF_CUDA_ACCELERATORS EF_CUDA_SM90 EF_CUDA_VIRTUAL_SM(EF_CUDA_SM90)"
	.elftype	@"ET_EXEC"


//--------------------- .nv.info                  --------------------------
	.section	.nv.info,"",@"SHT_CUDA_INFO"
	.align	4


	//----- nvinfo : EIATTR_REGCOUNT
	.align		4
        /*0000*/ 	.byte	0x04, 0x2f
        /*0002*/ 	.short	(.L_3 - .L_2)
	.align		4
.L_2:
        /*0004*/ 	.word	index@(triton_poi_fused__native_batch_norm_legit_no_training_convolution_4)
        /*0008*/ 	.word	0x0000001c


	//----- nvinfo : EIATTR_MIN_STACK_SIZE
	.align		4
.L_3:
        /*000c*/ 	.byte	0x04, 0x12
        /*000e*/ 	.short	(.L_5 - .L_4)
	.align		4
.L_4:
        /*0010*/ 	.word	index@(triton_poi_fused__native_batch_norm_legit_no_training_convolution_4)
        /*0014*/ 	.word	0x00000000


	//----- nvinfo : EIATTR_FRAME_SIZE
	.align		4
.L_5:
        /*0018*/ 	.byte	0x04, 0x11
        /*001a*/ 	.short	(.L_7 - .L_6)
	.align		4
.L_6:
        /*001c*/ 	.word	index@(triton_poi_fused__native_batch_norm_legit_no_training_convolution_4)
        /*0020*/ 	.word	0x00000000


	//----- nvinfo : EIATTR_MIN_STACK_SIZE
	.align		4
.L_7:
        /*0024*/ 	.byte	0x04, 0x12
        /*0026*/ 	.short	(.L_9 - .L_8)
	.align		4
.L_8:
        /*0028*/ 	.word	index@(triton_poi_fused__native_batch_norm_legit_no_training_convolution_4)
        /*002c*/ 	.word	0x00000000
.L_9:


//--------------------- .nv.info.triton_poi_fused__native_batch_norm_legit_no_training_convolution_4 --------------------------
	.section	.nv.info.triton_poi_fused__native_batch_norm_legit_no_training_convolution_4,"",@"SHT_CUDA_INFO"
	.sectionflags	@""
	.align	4


	//----- nvinfo : EIATTR_CUDA_API_VERSION
	.align		4
        /*0000*/ 	.byte	0x04, 0x37
        /*0002*/ 	.short	(.L_11 - .L_10)
.L_10:
        /*0004*/ 	.word	0x0000007c


	//----- nvinfo : EIATTR_KPARAM_INFO
	.align		4
.L_11:
        /*0008*/ 	.byte	0x04, 0x17
        /*000a*/ 	.short	(.L_13 - .L_12)
.L_12:
        /*000c*/ 	.word	0x00000000
        /*0010*/ 	.short	0x0008
        /*0012*/ 	.short	0x003c
        /*0014*/ 	.byte	0x00, 0xf0, 0x11, 0x00


	//----- nvinfo : EIATTR_KPARAM_INFO
	.align		4
.L_13:
        /*0018*/ 	.byte	0x04, 0x17
        /*001a*/ 	.short	(.L_15 - .L_14)
.L_14:
        /*001c*/ 	.word	0x00000000
        /*0020*/ 	.short	0x0007
        /*0022*/ 	.short	0x0038
        /*0024*/ 	.byte	0x00, 0xf0, 0x11, 0x00


	//----- nvinfo : EIATTR_KPARAM_INFO
	.align		4
.L_15:
        /*0028*/ 	.byte	0x04, 0x17
        /*002a*/ 	.short	(.L_17 - .L_16)
.L_16:
        /*002c*/ 	.word	0x00000000
        /*0030*/ 	.short	0x0006
        /*0032*/ 	.short	0x0030
        /*0034*/ 	.byte	0x00, 0xf4, 0x21, 0x00


	//----- nvinfo : EIATTR_KPARAM_INFO
	.align		4
.L_17:
        /*0038*/ 	.byte	0x04, 0x17
        /*003a*/ 	.short	(.L_19 - .L_18)
.L_18:
        /*003c*/ 	.word	0x00000000
        /*0040*/ 	.short	0x0005
        /*0042*/ 	.short	0x0028
        /*0044*/ 	.byte	0x00, 0xf4, 0x21, 0x00


	//----- nvinfo : EIATTR_KPARAM_INFO
	.align		4
.L_19:
        /*0048*/ 	.byte	0x04, 0x17
        /*004a*/ 	.short	(.L_21 - .L_20)
.L_20:
        /*004c*/ 	.word	0x00000000
        /*0050*/ 	.short	0x0004
        /*0052*/ 	.short	0x0020
        /*0054*/ 	.byte	0x00, 0xf4, 0x21, 0x00


	//----- nvinfo : EIATTR_KPARAM_INFO
	.align		4
.L_21:
        /*0058*/ 	.byte	0x04, 0x17
        /*005a*/ 	.short	(.L_23 - .L_22)
.L_22:
        /*005c*/ 	.word	0x00000000
        /*0060*/ 	.short	0x0003
        /*0062*/ 	.short	0x0018
        /*0064*/ 	.byte	0x00, 0xf4, 0x21, 0x00


	//----- nvinfo : EIATTR_KPARAM_INFO
	.align		4
.L_23:
        /*0068*/ 	.byte	0x04, 0x17
        /*006a*/ 	.short	(.L_25 - .L_24)
.L_24:
        /*006c*/ 	.word	0x00000000
        /*0070*/ 	.short	0x0002
        /*0072*/ 	.short	0x0010
        /*0074*/ 	.byte	0x00, 0xf4, 0x21, 0x00


	//----- nvinfo : EIATTR_KPARAM_INFO
	.align		4
.L_25:
        /*0078*/ 	.byte	0x04, 0x17
        /*007a*/ 	.short	(.L_27 - .L_26)
.L_26:
        /*007c*/ 	.word	0x00000000
        /*0080*/ 	.short	0x0001
        /*0082*/ 	.short	0x0008
        /*0084*/ 	.byte	0x00, 0xf4, 0x21, 0x00


	//----- nvinfo : EIATTR_KPARAM_INFO
	.align		4
.L_27:
        /*0088*/ 	.byte	0x04, 0x17
        /*008a*/ 	.short	(.L_29 - .L_28)
.L_28:
        /*008c*/ 	.word	0x00000000
        /*0090*/ 	.short	0x0000
        /*0092*/ 	.short	0x0000
        /*0094*/ 	.byte	0x00, 0xf4, 0x21, 0x00


	//----- nvinfo : EIATTR_SPARSE_MMA_MASK
	.align		4
.L_29:
        /*0098*/ 	.byte	0x03, 0x50
        /*009a*/ 	.short	0x0000


	//----- nvinfo : EIATTR_MAXREG_COUNT
	.align		4
        /*009c*/ 	.byte	0x03, 0x1b
        /*009e*/ 	.short	0x00ff


	//----- nvinfo : EIATTR_EXIT_INSTR_OFFSETS
	.align		4
        /*00a0*/ 	.byte	0x04, 0x1c
        /*00a2*/ 	.short	(.L_31 - .L_30)


	//   ....[0]....
.L_30:
        /*00a4*/ 	.word	0x00000620


	//   ....[1]....
        /*00a8*/ 	.word	0x00000640


	//----- nvinfo : EIATTR_REQNTID
	.align		4
.L_31:
        /*00ac*/ 	.byte	0x04, 0x10
        /*00ae*/ 	.short	(.L_33 - .L_32)
.L_32:
        /*00b0*/ 	.word	0x00000080
        /*00b4*/ 	.word	0x00000001
        /*00b8*/ 	.word	0x00000001


	//----- nvinfo : EIATTR_CBANK_PARAM_SIZE
	.align		4
.L_33:
        /*00bc*/ 	.byte	0x03, 0x19
        /*00be*/ 	.short	0x0040


	//----- nvinfo : EIATTR_PARAM_CBANK
	.align		4
        /*00c0*/ 	.byte	0x04, 0x0a
        /*00c2*/ 	.short	(.L_35 - .L_34)
	.align		4
.L_34:
        /*00c4*/ 	.word	index@(.nv.constant0.triton_poi_fused__native_batch_norm_legit_no_training_convolution_4)
        /*00c8*/ 	.short	0x0210
        /*00ca*/ 	.short	0x0040


	//----- nvinfo : EIATTR_SW_WAR
	.align		4
.L_35:
        /*00cc*/ 	.byte	0x04, 0x36
        /*00ce*/ 	.short	(.L_37 - .L_36)
.L_36:
        /*00d0*/ 	.word	0x00000008
.L_37:


//--------------------- .nv.callgraph             --------------------------
	.section	.nv.callgraph,"",@"SHT_CUDA_CALLGRAPH"
	.align	4
	.sectionentsize	8
	.align		4
        /*0000*/ 	.word	0x00000000
	.align		4
        /*0004*/ 	.word	0xffffffff
	.align		4
        /*0008*/ 	.word	0x00000000
	.align		4
        /*000c*/ 	.word	0xfffffffe
	.align		4
        /*0010*/ 	.word	0x00000000
	.align		4
        /*0014*/ 	.word	0xfffffffd
	.align		4
        /*0018*/ 	.word	0x00000000
	.align		4
        /*001c*/ 	.word	0xfffffffc


//--------------------- .nv.constant4             --------------------------
	.section	.nv.constant4,"a",@progbits
	.align	8
	.align		8
.nv.constant4:
        /*0000*/ 	.dword	_$_str
	.align		8
        /*0008*/ 	.dword	_$_str_$_2


//--------------------- .text.triton_poi_fused__native_batch_norm_legit_no_training_convolution_4 --------------------------
	.section	.text.triton_poi_fused__native_batch_norm_legit_no_training_convolution_4,"ax",@progbits
	.sectionflags	@"SHF_BARRIERS=1"
	.align	128
        .global         triton_poi_fused__native_batch_norm_legit_no_training_convolution_4
        .type           triton_poi_fused__native_batch_norm_legit_no_training_convolution_4,@function
        .size           triton_poi_fused__native_batch_norm_legit_no_training_convolution_4,(.L_x_1 - triton_poi_fused__native_batch_norm_legit_no_training_convolution_4)
        .other          triton_poi_fused__native_batch_norm_legit_no_training_convolution_4,@"STO_CUDA_ENTRY STV_DEFAULT"
triton_poi_fused__native_batch_norm_legit_no_training_convolution_4:
.text.triton_poi_fused__native_batch_norm_legit_no_training_convolution_4:
[----:B------:R-:W0:Y:S01]  /*0000*/  LDC R1, c[0x0][0x28] ;  /* 0x00000a00ff017b82 */ /* 0x000e220000000800 */
[----:B------:R-:W1:Y:S07]  /*0010*/  S2R R14, SR_CTAID.Y ;  /* 0x00000000000e7919 */ /* 0x000e6e0000002600 */
[----:B------:R-:W2:Y:S01]  /*0020*/  LDC.64 R4, c[0x0][0x220] ;  /* 0x00008800ff047b82 */ /* 0x000ea20000000a00 */
[----:B------:R-:W-:Y:S01]  /*0030*/  ULDC.64 UR6, c[0x0][0x208] ;  /* 0x0000820000067ab9 */ /* 0x000fe20000000a00 */
[----:B------:R-:W3:Y:S01]  /*0040*/  S2R R0, SR_TID.X ;  /* 0x0000000000007919 */ /* 0x000ee20000002100 */
[----:B------:R-:W4:Y:S05]  /*0050*/  S2R R16, SR_CTAID.X ;  /* 0x0000000000107919 */ /* 0x000f2a0000002500 */
[----:B------:R-:W5:Y:S08]  /*0060*/  LDC.64 R20, c[0x0][0x210] ;  /* 0x00008400ff147b82 */ /* 0x000f700000000a00 */
[----:B------:R-:W4:Y:S08]  /*0070*/  LDC.64 R10, c[0x0][0x218] ;  /* 0x00008600ff0a7b82 */ /* 0x000f300000000a00 */
[----:B------:R-:W5:Y:S01]  /*0080*/  LDC.64 R12, c[0x0][0x228] ;  /* 0x00008a00ff0c7b82 */ /* 0x000f620000000a00 */
[----:B-1----:R-:W-:-:S02]  /*0090*/  IMAD.SHL.U32 R14, R14, 0x40, RZ ;  /* 0x000000400e0e7824 */ /* 0x002fc400078e00ff */
[----:B---3--:R-:W-:-:S05]  /*00a0*/  IMAD.SHL.U32 R15, R0, 0x2, RZ ;  /* 0x00000002000f7824 */ /* 0x008fca00078e00ff */
[----:B------:R-:W-:-:S04]  /*00b0*/  LOP3.LUT R6, R14, 0x3e, R15, 0xf8, !PT ;  /* 0x0000003e0e067812 */ /* 0x000fc800078ef80f */
[----:B------:R-:W-:Y:S02]  /*00c0*/  SHF.R.S32.HI R3, RZ, 0x1f, R6 ;  /* 0x0000001fff037819 */ /* 0x000fe40000011406 */
[----:B------:R-:W-:Y:S02]  /*00d0*/  ISETP.GE.AND P1, PT, R6, 0x40, PT ;  /* 0x000000400600780c */ /* 0x000fe40003f26270 */
[----:B------:R-:W-:Y:S02]  /*00e0*/  LEA.HI R7, R3, R6, RZ, 0x4 ;  /* 0x0000000603077211 */ /* 0x000fe400078f20ff */
[----:B------:R-:W-:Y:S02]  /*00f0*/  CS2R R2, SRZ ;  /* 0x0000000000027805 */ /* 0x000fe4000001ff00 */
[----:B------:R-:W-:-:S05]  /*0100*/  LOP3.LUT R23, R7, 0xfffffff0, RZ, 0xc0, !PT ;  /* 0xfffffff007177812 */ /* 0x000fca00078ec0ff */
[----:B------:R-:W-:-:S04]  /*0110*/  IMAD.IADD R23, R6, 0x1, -R23 ;  /* 0x0000000106177824 */ /* 0x000fc800078e0a17 */
[----:B--2---:R-:W-:-:S05]  /*0120*/  IMAD.WIDE R4, R23, 0x4, R4 ;  /* 0x0000000417047825 */ /* 0x004fca00078e0204 */
[----:B------:R1:W2:Y:S01]  /*0130*/  @!P1 LDG.E.EL.64 R2, desc[UR6][R4.64] ;  /* 0x0000000604029981 */ /* 0x0002a2000c2e1b00 */
[----:B------:R-:W-:Y:S01]  /*0140*/  SHF.R.U32.HI R19, RZ, 0x5, R0 ;  /* 0x00000005ff137819 */ /* 0x000fe20000011600 */
[----:B----4-:R-:W-:Y:S02]  /*0150*/  IMAD.SHL.U32 R16, R16, 0x4, RZ ;  /* 0x0000000410107824 */ /* 0x010fe400078e00ff */
[----:B------:R-:W-:Y:S01]  /*0160*/  IMAD.SHL.U32 R7, R7, 0x100, RZ ;  /* 0x0000010007077824 */ /* 0x000fe200078e00ff */
[----:B------:R-:W-:Y:S01]  /*0170*/  SGXT.U32 R19, R19, 0x2 ;  /* 0x000000021313781a */ /* 0x000fe20000000000 */
[----:B0-----:R-:W-:-:S03]  /*0180*/  IMAD.WIDE R24, R23, 0x4, R10 ;  /* 0x0000000417187825 */ /* 0x001fc600078e020a */
[----:B------:R-:W-:Y:S01]  /*0190*/  LOP3.LUT R8, R16, R19, RZ, 0xfc, !PT ;  /* 0x0000001310087212 */ /* 0x000fe200078efcff */
[----:B-1----:R-:W0:Y:S03]  /*01a0*/  LDC.64 R4, c[0x0][0x230] ;  /* 0x00008c00ff047b82 */ /* 0x002e260000000a00 */
[C---:B------:R-:W-:Y:S01]  /*01b0*/  ISETP.GE.AND P0, PT, R8.reuse, 0x100, PT ;  /* 0x000001000800780c */ /* 0x040fe20003f06270 */
[----:B------:R-:W-:Y:S01]  /*01c0*/  IMAD R17, R8, 0x10, R23 ;  /* 0x0000001008117824 */ /* 0x000fe200078e0217 */
[----:B------:R-:W-:Y:S02]  /*01d0*/  CS2R R8, SRZ ;  /* 0x0000000000087805 */ /* 0x000fe4000001ff00 */
[----:B------:R-:W-:Y:S02]  /*01e0*/  ISETP.LT.AND P0, PT, R6, 0x40, !P0 ;  /* 0x000000400600780c */ /* 0x000fe40004701270 */
[----:B------:R-:W-:-:S02]  /*01f0*/  LOP3.LUT R6, R7, 0xfffff000, RZ, 0xc0, !PT ;  /* 0xfffff00007067812 */ /* 0x000fc400078ec0ff */
[----:B------:R-:W3:Y:S02]  /*0200*/  @!P1 LDG.E.EL.64 R8, desc[UR6][R24.64] ;  /* 0x0000000618089981 */ /* 0x000ee4000c2e1b00 */
[----:B------:R-:W-:Y:S02]  /*0210*/  IADD3 R17, R17, R6, RZ ;  /* 0x0000000611117210 */ /* 0x000fe40007ffe0ff */
[----:B------:R-:W-:-:S03]  /*0220*/  CS2R R6, SRZ ;  /* 0x0000000000067805 */ /* 0x000fc6000001ff00 */
[----:B-----5:R-:W-:-:S05]  /*0230*/  IMAD.WIDE R20, R17, 0x4, R20 ;  /* 0x0000000411147825 */ /* 0x020fca00078e0214 */
[----:B------:R-:W3:Y:S01]  /*0240*/  @P0 LDG.E.EL.64 R6, desc[UR6][R20.64] ;  /* 0x0000000614060981 */ /* 0x000ee2000c2e1b00 */
[----:B------:R-:W-:Y:S01]  /*0250*/  IMAD.WIDE R12, R23, 0x4, R12 ;  /* 0x00000004170c7825 */ /* 0x000fe200078e020c */
[----:B------:R-:W-:-:S03]  /*0260*/  CS2R R10, SRZ ;  /* 0x00000000000a7805 */ /* 0x000fc6000001ff00 */
[----:B0-----:R-:W-:Y:S01]  /*0270*/  IMAD.WIDE R22, R23, 0x4, R4 ;  /* 0x0000000417167825 */ /* 0x001fe200078e0204 */
[----:B------:R-:W-:Y:S02]  /*0280*/  CS2R R4, SRZ ;  /* 0x0000000000047805 */ /* 0x000fe4000001ff00 */
[----:B------:R0:W4:Y:S04]  /*0290*/  @!P1 LDG.E.EL.64 R10, desc[UR6][R12.64] ;  /* 0x000000060c0a9981 */ /* 0x000128000c2e1b00 */
[----:B------:R-:W4:Y:S01]  /*02a0*/  @!P1 LDG.E.EL.64 R4, desc[UR6][R22.64] ;  /* 0x0000000616049981 */ /* 0x000f22000c2e1b00 */
[----:B------:R-:W1:Y:S01]  /*02b0*/  S2UR UR5, SR_CgaCtaId ;  /* 0x00000000000579c3 */ /* 0x000e620000008800 */
[----:B0-----:R-:W-:Y:S01]  /*02c0*/  IMAD.MOV.U32 R12, RZ, RZ, 0x3e800000 ;  /* 0x3e800000ff0c7424 */ /* 0x001fe200078e00ff */
[----:B------:R-:W-:-:S02]  /*02d0*/  UMOV UR4, 0x400 ;  /* 0x0000040000047882 */ /* 0x000fc40000000000 */
[----:B-1----:R-:W-:Y:S01]  /*02e0*/  UPRMT UR4, UR5, 0x654, UR4 ;  /* 0x0000065405047896 */ /* 0x002fe20008000004 */
[----:B--2---:R-:W-:Y:S01]  /*02f0*/  FADD R2, R2, 9.9999997473787516356e-06 ;  /* 0x3727c5ac02027421 */ /* 0x004fe20000000000 */
[----:B------:R-:W-:-:S03]  /*0300*/  FADD R3, R3, 9.9999997473787516356e-06 ;  /* 0x3727c5ac03037421 */ /* 0x000fc60000000000 */
[----:B------:R-:W0:Y:S08]  /*0310*/  MUFU.SQRT R18, R2 ;  /* 0x0000000200127308 */ /* 0x000e300000002000 */
[----:B------:R-:W1:Y:S01]  /*0320*/  MUFU.SQRT R20, R3 ;  /* 0x0000000300147308 */ /* 0x000e620000002000 */
[C---:B0-----:R-:W-:Y:S02]  /*0330*/  FSETP.GT.AND P1, PT, R18.reuse, 8.50705917302346158658e+37, PT ;  /* 0x7e8000001200780b */ /* 0x041fe40003f24000 */
[----:B------:R-:W-:-:S02]  /*0340*/  FSETP.GEU.AND P3, PT, R18, 1.175494350822287508e-38, PT ;  /* 0x008000001200780b */ /* 0x000fc40003f6e000 */
[C---:B-1----:R-:W-:Y:S02]  /*0350*/  FSETP.GT.AND P2, PT, R20.reuse, 8.50705917302346158658e+37, PT ;  /* 0x7e8000001400780b */ /* 0x042fe40003f44000 */
[----:B------:R-:W-:-:S07]  /*0360*/  FSETP.GEU.AND P4, PT, R20, 1.175494350822287508e-38, PT ;  /* 0x008000001400780b */ /* 0x000fce0003f8e000 */
[----:B------:R-:W-:-:S04]  /*0370*/  @P1 FMUL R18, R18, 0.25 ;  /* 0x3e80000012121820 */ /* 0x000fc80000400000 */
[----:B------:R-:W-:Y:S01]  /*0380*/  @!P3 FMUL R18, R18, 16777216 ;  /* 0x4b8000001212b820 */ /* 0x000fe20000400000 */
[----:B------:R-:W-:-:S04]  /*0390*/  @P2 FMUL R20, R20, 0.25 ;  /* 0x3e80000014142820 */ /* 0x000fc80000400000 */
[----:B------:R-:W-:Y:S01]  /*03a0*/  @!P4 FMUL R20, R20, 16777216 ;  /* 0x4b8000001414c820 */ /* 0x000fe20000400000 */
[----:B------:R-:W0:Y:S01]  /*03b0*/  MUFU.RCP R18, R18 ;  /* 0x0000001200127308 */ /* 0x000e220000001000 */
[----:B---3--:R-:W-:Y:S01]  /*03c0*/  FADD R7, -R9, R7 ;  /* 0x0000000709077221 */ /* 0x008fe20000000100 */
[----:B------:R-:W-:-:S06]  /*03d0*/  FSEL R3, R12, 1, P1 ;  /* 0x3f8000000c037808 */ /* 0x000fcc0000800000 */
[----:B------:R-:W1:Y:S01]  /*03e0*/  MUFU.RCP R20, R20 ;  /* 0x0000001400147308 */ /* 0x000e620000001000 */
[----:B------:R-:W-:Y:S01]  /*03f0*/  FSEL R9, R12, 1, P2 ;  /* 0x3f8000000c097808 */ /* 0x000fe20001000000 */
[----:B------:R-:W-:Y:S02]  /*0400*/  IMAD.SHL.U32 R2, R0, 0x8, RZ ;  /* 0x0000000800027824 */ /* 0x000fe400078e00ff */
[----:B------:R-:W-:Y:S01]  /*0410*/  @!P3 FMUL R3, R3, 16777216 ;  /* 0x4b8000000303b820 */ /* 0x000fe20000400000 */
[----:B------:R-:W-:Y:S01]  /*0420*/  FADD R6, -R8, R6 ;  /* 0x0000000608067221 */ /* 0x000fe20000000100 */
[----:B------:R-:W-:Y:S01]  /*0430*/  @!P4 FMUL R9, R9, 16777216 ;  /* 0x4b8000000909c820 */ /* 0x000fe20000400000 */
[----:B------:R-:W-:Y:S01]  /*0440*/  LOP3.LUT R8, R2, 0xf8, RZ, 0xc0, !PT ;  /* 0x000000f802087812 */ /* 0x000fe200078ec0ff */
[----:B0-----:R-:W-:Y:S01]  /*0450*/  FMUL R3, R18, R3 ;  /* 0x0000000312037220 */ /* 0x001fe20000400000 */
[----:B------:R-:W-:-:S03]  /*0460*/  LOP3.LUT R19, R19, 0xf8, R2, 0xf8, !PT ;  /* 0x000000f813137812 */ /* 0x000fc600078ef802 */
[----:B------:R-:W-:Y:S02]  /*0470*/  VIADD R8, R8, UR4 ;  /* 0x0000000408087c36 */ /* 0x000fe40008000000 */
[----:B-1----:R-:W-:Y:S01]  /*0480*/  FMUL R20, R20, R9 ;  /* 0x0000000914147220 */ /* 0x002fe20000400000 */
[----:B------:R-:W-:-:S03]  /*0490*/  FMUL R3, R6, R3 ;  /* 0x0000000306037220 */ /* 0x000fc60000400000 */
[----:B------:R-:W-:Y:S01]  /*04a0*/  FMUL R20, R7, R20 ;  /* 0x0000001407147220 */ /* 0x000fe20000400000 */
[----:B------:R-:W-:Y:S01]  /*04b0*/  LEA R19, R19, R8, 0x2 ;  /* 0x0000000813137211 */ /* 0x000fe200078e10ff */
[----:B----4-:R-:W-:Y:S01]  /*04c0*/  FFMA R4, R3, R10, R4 ;  /* 0x0000000a03047223 */ /* 0x010fe20000000004 */
[----:B------:R-:W-:Y:S01]  /*04d0*/  LOP3.LUT R7, R2, 0x3f8, RZ, 0xc0, !PT ;  /* 0x000003f802077812 */ /* 0x000fe200078ec0ff */
[----:B------:R-:W-:Y:S01]  /*04e0*/  FFMA R5, R20, R11, R5 ;  /* 0x0000000b14057223 */ /* 0x000fe20000000005 */
[----:B------:R-:W0:Y:S02]  /*04f0*/  LDC.64 R8, c[0x0][0x240] ;  /* 0x00009000ff087b82 */ /* 0x000e240000000a00 */
[----:B------:R-:W-:Y:S04]  /*0500*/  STS [R19], R4 ;  /* 0x0000000413007388 */ /* 0x000fe80000000800 */
[----:B------:R-:W-:Y:S01]  /*0510*/  STS [R19+0x14], R5 ;  /* 0x0000140513007388 */ /* 0x000fe20000000800 */
[----:B------:R-:W-:-:S04]  /*0520*/  LOP3.LUT R2, R15, 0xfc, RZ, 0xc0, !PT ;  /* 0x000000fc0f027812 */ /* 0x000fc800078ec0ff */
[----:B------:R-:W-:Y:S01]  /*0530*/  IADD3 R10, R7, UR4, R2 ;  /* 0x00000004070a7c10 */ /* 0x000fe2000fffe002 */
[----:B------:R-:W-:Y:S01]  /*0540*/  BAR.SYNC.DEFER_BLOCKING 0x0 ;  /* 0x0000000000007b1d */ /* 0x000fe20000010000 */
[----:B------:R-:W-:-:S07]  /*0550*/  SHF.R.U32.HI R11, RZ, 0x1, R0 ;  /* 0x00000001ff0b7819 */ /* 0x000fce0000011600 */
[----:B------:R-:W1:Y:S01]  /*0560*/  LDC.64 R6, c[0x0][0x238] ;  /* 0x00008e00ff067b82 */ /* 0x000e620000000a00 */
[----:B------:R-:W-:Y:S04]  /*0570*/  LDS R2, [R10] ;  /* 0x000000000a027984 */ /* 0x000fe80000000800 */
[----:B------:R-:W2:Y:S01]  /*0580*/  LDS R3, [R10+0x4] ;  /* 0x000004000a037984 */ /* 0x000ea20000000800 */
[----:B------:R-:W-:Y:S02]  /*0590*/  SGXT.U32 R11, R11, 0x6 ;  /* 0x000000060b0b781a */ /* 0x000fe40000000000 */
[----:B------:R-:W-:Y:S02]  /*05a0*/  LOP3.LUT R15, R16, 0x2, R15, 0xf8, !PT ;  /* 0x00000002100f7812 */ /* 0x000fe400078ef80f */
[----:B------:R-:W-:-:S02]  /*05b0*/  LOP3.LUT R14, R14, R11, RZ, 0xfc, !PT ;  /* 0x0000000b0e0e7212 */ /* 0x000fc400078efcff */
[----:B------:R-:W-:-:S04]  /*05c0*/  ISETP.GE.AND P1, PT, R15, 0x100, PT ;  /* 0x000001000f00780c */ /* 0x000fc80003f26270 */
[C---:B------:R-:W-:Y:S01]  /*05d0*/  ISETP.LT.AND P1, PT, R14.reuse, 0x40, !P1 ;  /* 0x000000400e00780c */ /* 0x040fe20004f21270 */
[----:B------:R-:W-:-:S04]  /*05e0*/  IMAD R15, R14, 0x100, R15 ;  /* 0x000001000e0f7824 */ /* 0x000fc800078e020f */
[----:B-1----:R-:W-:-:S04]  /*05f0*/  IMAD.WIDE R6, R15, 0x4, R6 ;  /* 0x000000040f067825 */ /* 0x002fc800078e0206 */
[----:B0-----:R-:W-:-:S04]  /*0600*/  IMAD.WIDE R8, R17, 0x4, R8 ;  /* 0x0000000411087825 */ /* 0x001fc800078e0208 */
[----:B--2---:R0:W-:Y:S02]  /*0610*/  @P1 STG.E.64 desc[UR6][R6.64], R2 ;  /* 0x0000000206001986 */ /* 0x0041e4000c101b06 */
[----:B0-----:R-:W-:Y:S05]  /*0620*/  @!P0 EXIT ;  /* 0x000000000000894d */ /* 0x001fea0003800000 */
[----:B------:R-:W-:Y:S01]  /*0630*/  STG.E.64 desc[UR6][R8.64], R4 ;  /* 0x0000000408007986 */ /* 0x000fe2000c101b06 */
[----:B------:R-:W-:Y:S05]  /*0640*/  EXIT ;  /* 0x000000000000794d */ /* 0x000fea0003800000 */
.L_x_0:
[----:B------:R-:W-:-:S00]  /*0650*/  BRA `(.L_x_0) ;  /* 0xfffffffc00fc7947 */ /* 0x000fc0000383ffff */
[----:B------:R-:W-:-:S00]  /*0660*/  NOP ;  /* 0x0000000000007918 */ /* 0x000fc00000000000 */
        /* <DEDUP_REMOVED lines=9> */
.L_x_1:


//--------------------- .nv.global.init           --------------------------
	.section	.nv.global.init,"aw",@progbits
.nv.global.init:
	.type		_$_str,@object
	.size		_$_str,(_$_str_$_2 - _$_str)
_$_str:
        /*0000*/ 	.byte	0x5f, 0x5f, 0x43, 0x55, 0x44, 0x41, 0x5f, 0x46, 0x54, 0x5a, 0x00
	.type		_$_str_$_2,@object
	.size		_$_str_$_2,(.L_1 - _$_str_$_2)
_$_str_$_2:
        /*000b*/ 	.byte	0x5f, 0x5f, 0x43, 0x55, 0x44, 0x41, 0x5f, 0x50, 0x52, 0x45, 0x43, 0x5f, 0x53, 0x51, 0x52, 0x54
        /*001b*/ 	.byte	0x00
.L_1:


//--------------------- .nv.shared.triton_poi_fused__native_batch_norm_legit_no_training_convolution_4 --------------------------
	.section	.nv.shared.triton_poi_fused__native_batch_norm_legit_no_training_convolution_4,"aw",@nobits
	.sectionflags	@""
	.align	16
	.zero		1024


//--------------------- .nv.constant0.triton_poi_fused__native_batch_norm_legit_no_training_convolution_4 --------------------------
	.section	.nv.constant0.triton_poi_fused__native_batch_norm_legit_no_training_convolution_4,"a",@progbits
	.sectionflags	@""
	.align	4
.nv.constant0.triton_poi_fused__native_batch_norm_legit_no_training_convolution_4:
	.zero		592
